//
// Generated by NVIDIA NVVM Compiler
//
// Compiler Build ID: CL-36424714
// Cuda compilation tools, release 13.0, V13.0.88
// Based on NVVM 20.0.0
//

.version 9.0
.target sm_100
.address_size 64

	// .globl	_Z7vec_addPKdS0_Pdm

.visible .entry _Z7vec_addPKdS0_Pdm(
	.param .u64 .ptr .align 1 _Z7vec_addPKdS0_Pdm_param_0,
	.param .u64 .ptr .align 1 _Z7vec_addPKdS0_Pdm_param_1,
	.param .u64 .ptr .align 1 _Z7vec_addPKdS0_Pdm_param_2,
	.param .u64 _Z7vec_addPKdS0_Pdm_param_3
)
{
	.reg .pred 	%p<2>;
	.reg .b32 	%r<5>;
	.reg .b64 	%rd<13>;
	.reg .b64 	%fd<4>;

	ld.param.u64 	%rd2, [_Z7vec_addPKdS0_Pdm_param_0];
	ld.param.u64 	%rd3, [_Z7vec_addPKdS0_Pdm_param_1];
	ld.param.u64 	%rd4, [_Z7vec_addPKdS0_Pdm_param_2];
	ld.param.u64 	%rd5, [_Z7vec_addPKdS0_Pdm_param_3];
	mov.u32 	%r1, %ctaid.x;
	mov.u32 	%r2, %ntid.x;
	mov.u32 	%r3, %tid.x;
	mad.lo.s32 	%r4, %r1, %r2, %r3;
	cvt.u64.u32 	%rd1, %r4;
	setp.le.u64 	%p1, %rd5, %rd1;
	@%p1 bra 	$L__BB0_2;
	cvta.to.global.u64 	%rd6, %rd2;
	cvta.to.global.u64 	%rd7, %rd3;
	cvta.to.global.u64 	%rd8, %rd4;
	shl.b64 	%rd9, %rd1, 3;
	add.s64 	%rd10, %rd6, %rd9;
	ld.global.f64 	%fd1, [%rd10];
	add.s64 	%rd11, %rd7, %rd9;
	ld.global.f64 	%fd2, [%rd11];
	add.f64 	%fd3, %fd1, %fd2;
	add.s64 	%rd12, %rd8, %rd9;
	st.global.f64 	[%rd12], %fd3;
$L__BB0_2:
	ret;

}
	// .globl	_Z10initVectorPdm
.visible .entry _Z10initVectorPdm(
	.param .u64 .ptr .align 1 _Z10initVectorPdm_param_0,
	.param .u64 _Z10initVectorPdm_param_1
)
{
	.reg .pred 	%p<2>;
	.reg .b32 	%r<6>;
	.reg .b64 	%rd<7>;
	.reg .b64 	%fd<2>;

	ld.param.u64 	%rd2, [_Z10initVectorPdm_param_0];
	ld.param.u64 	%rd3, [_Z10initVectorPdm_param_1];
	mov.u32 	%r1, %ctaid.x;
	mov.u32 	%r2, %ntid.x;
	mov.u32 	%r3, %tid.x;
	mad.lo.s32 	%r4, %r1, %r2, %r3;
	cvt.u64.u32 	%rd1, %r4;
	setp.le.u64 	%p1, %rd3, %rd1;
	@%p1 bra 	$L__BB1_2;
	cvt.u32.u64 	%r5, %rd1;
	cvta.to.global.u64 	%rd4, %rd2;
	cvt.rn.f64.u32 	%fd1, %r5;
	shl.b64 	%rd5, %rd1, 3;
	add.s64 	%rd6, %rd4, %rd5;
	st.global.f64 	[%rd6], %fd1;
$L__BB1_2:
	ret;

}


// ===== COMPILED SASS (sm_100) =====

	.target	sm_100

	.elftype	@"ET_EXEC"


//--------------------- .note.nv.tkinfo           --------------------------
	.section	.note.nv.tkinfo,"",@"SHT_NOTE"
	.sectionflags	@"SHF_NOTE_NV_TKINFO"
	.tkinfo
        /*0018*/ 	.word	0x00000002
        /*0030*/ 	.string	""
        /*0030*/ 	.string	"ptxas"
        /*0030*/ 	.string	"Cuda compilation tools, release 13.0, V13.0.88"
        /*0030*/ 	.string	"Build cuda_13.0.r13.0/compiler.36424714_0"
        /*0030*/ 	.string	"-arch sm_100 -m 64 "



//--------------------- .note.nv.cuinfo           --------------------------
	.section	.note.nv.cuinfo,"",@"SHT_NOTE"
	.sectionflags	@"SHF_NOTE_NV_CUINFO"
        /*0018*/ 	.short	0x0002
        /*001a*/ 	.short	0x0064
        /*001c*/ 	.short	0x0082
	.zero		2


//--------------------- .nv.info                  --------------------------
	.section	.nv.info,"",@"SHT_CUDA_INFO"
	.align	4


	//----- nvinfo : EIATTR_REGCOUNT
	.align		4
        /*0000*/ 	.byte	0x04, 0x2f
        /*0002*/ 	.short	(.L_1 - .L_0)
	.align		4
.L_0:
        /*0004*/ 	.word	index@(_Z7vec_addPKdS0_Pdm)
        /*0008*/ 	.word	0x0000000c


	//----- nvinfo : EIATTR_FRAME_SIZE
	.align		4
.L_1:
        /*000c*/ 	.byte	0x04, 0x11
        /*000e*/ 	.short	(.L_3 - .L_2)
	.align		4
.L_2:
        /*0010*/ 	.word	index@(_Z7vec_addPKdS0_Pdm)
        /*0014*/ 	.word	0x00000000


	//----- nvinfo : EIATTR_REGCOUNT
	.align		4
.L_3:
        /*0018*/ 	.byte	0x04, 0x2f
        /*001a*/ 	.short	(.L_5 - .L_4)
	.align		4
.L_4:
        /*001c*/ 	.word	index@(_Z10initVectorPdm)
        /*0020*/ 	.word	0x00000008


	//----- nvinfo : EIATTR_FRAME_SIZE
	.align		4
.L_5:
        /*0024*/ 	.byte	0x04, 0x11
        /*0026*/ 	.short	(.L_7 - .L_6)
	.align		4
.L_6:
        /*0028*/ 	.word	index@(_Z10initVectorPdm)
        /*002c*/ 	.word	0x00000000


	//----- nvinfo : EIATTR_MIN_STACK_SIZE
	.align		4
.L_7:
        /*0030*/ 	.byte	0x04, 0x12
        /*0032*/ 	.short	(.L_9 - .L_8)
	.align		4
.L_8:
        /*0034*/ 	.word	index@(_Z10initVectorPdm)
        /*0038*/ 	.word	0x00000000


	//----- nvinfo : EIATTR_MIN_STACK_SIZE
	.align		4
.L_9:
        /*003c*/ 	.byte	0x04, 0x12
        /*003e*/ 	.short	(.L_11 - .L_10)
	.align		4
.L_10:
        /*0040*/ 	.word	index@(_Z7vec_addPKdS0_Pdm)
        /*0044*/ 	.word	0x00000000
.L_11:


//--------------------- .nv.compat                --------------------------
	.section	.nv.compat,"",@"SHT_CUDA_COMPAT_INFO"
	.align	4
        /*0000*/ 	.byte	0x02, 0x09, 0x00, 0x00, 0x02, 0x02, 0x01, 0x00, 0x02, 0x05, 0x05, 0x00, 0x03, 0x07, 0x01, 0x01
        /*0010*/ 	.byte	0x02, 0x03, 0x00, 0x00, 0x02, 0x06, 0x01, 0x00, 0x04, 0x0b, 0x08, 0x00, 0x01, 0x00, 0x00, 0x00
        /*0020*/ 	.byte	0x00, 0x00, 0x00, 0x00


//--------------------- .nv.info._Z10initVectorPdm --------------------------
	.section	.nv.info._Z10initVectorPdm,"",@"SHT_CUDA_INFO"
	.sectionflags	@""
	.align	4


	//----- nvinfo : EIATTR_CUDA_API_VERSION
	.align		4
        /*0000*/ 	.byte	0x04, 0x37
        /*0002*/ 	.short	(.L_13 - .L_12)
.L_12:
        /*0004*/ 	.word	0x00000082


	//----- nvinfo : EIATTR_KPARAM_INFO
	.align		4
.L_13:
        /*0008*/ 	.byte	0x04, 0x17
        /*000a*/ 	.short	(.L_15 - .L_14)
.L_14:
        /*000c*/ 	.word	0x00000000
        /*0010*/ 	.short	0x0001
        /*0012*/ 	.short	0x0008
        /*0014*/ 	.byte	0x00, 0xf0, 0x21, 0x00


	//----- nvinfo : EIATTR_KPARAM_INFO
	.align		4
.L_15:
        /*0018*/ 	.byte	0x04, 0x17
        /*001a*/ 	.short	(.L_17 - .L_16)
.L_16:
        /*001c*/ 	.word	0x00000000
        /*0020*/ 	.short	0x0000
        /*0022*/ 	.short	0x0000
        /*0024*/ 	.byte	0x00, 0xf5, 0x21, 0x00


	//----- nvinfo : EIATTR_SPARSE_MMA_MASK
	.align		4
.L_17:
        /*0028*/ 	.byte	0x03, 0x50
        /*002a*/ 	.short	0x0000


	//----- nvinfo : EIATTR_MAXREG_COUNT
	.align		4
        /*002c*/ 	.byte	0x03, 0x1b
        /*002e*/ 	.short	0x00ff


	//----- nvinfo : EIATTR_MERCURY_ISA_VERSION
	.align		4
        /*0030*/ 	.byte	0x03, 0x5f
        /*0032*/ 	.short	0x0101


	//----- nvinfo : EIATTR_VRC_CTA_INIT_COUNT
	.align		4
        /*0034*/ 	.byte	0x02, 0x4a
	.zero		1
	.zero		1


	//----- nvinfo : EIATTR_EXIT_INSTR_OFFSETS
	.align		4
        /*0038*/ 	.byte	0x04, 0x1c
        /*003a*/ 	.short	(.L_19 - .L_18)


	//   ....[0]....
.L_18:
        /*003c*/ 	.word	0x00000080


	//   ....[1]....
        /*0040*/ 	.word	0x000000f0


	//----- nvinfo : EIATTR_CBANK_PARAM_SIZE
	.align		4
.L_19:
        /*0044*/ 	.byte	0x03, 0x19
        /*0046*/ 	.short	0x0010


	//----- nvinfo : EIATTR_PARAM_CBANK
	.align		4
        /*0048*/ 	.byte	0x04, 0x0a
        /*004a*/ 	.short	(.L_21 - .L_20)
	.align		4
.L_20:
        /*004c*/ 	.word	index@(.nv.constant0._Z10initVectorPdm)
        /*0050*/ 	.short	0x0380
        /*0052*/ 	.short	0x0010


	//----- nvinfo : EIATTR_SW_WAR
	.align		4
.L_21:
        /*0054*/ 	.byte	0x04, 0x36
        /*0056*/ 	.short	(.L_23 - .L_22)
.L_22:
        /*0058*/ 	.word	0x00000008
.L_23:


//--------------------- .nv.info._Z7vec_addPKdS0_Pdm --------------------------
	.section	.nv.info._Z7vec_addPKdS0_Pdm,"",@"SHT_CUDA_INFO"
	.sectionflags	@""
	.align	4


	//----- nvinfo : EIATTR_CUDA_API_VERSION
	.align		4
        /*0000*/ 	.byte	0x04, 0x37
        /*0002*/ 	.short	(.L_25 - .L_24)
.L_24:
        /*0004*/ 	.word	0x00000082


	//----- nvinfo : EIATTR_KPARAM_INFO
	.align		4
.L_25:
        /*0008*/ 	.byte	0x04, 0x17
        /*000a*/ 	.short	(.L_27 - .L_26)
.L_26:
        /*000c*/ 	.word	0x00000000
        /*0010*/ 	.short	0x0003
        /*0012*/ 	.short	0x0018
        /*0014*/ 	.byte	0x00, 0xf0, 0x21, 0x00


	//----- nvinfo : EIATTR_KPARAM_INFO
	.align		4
.L_27:
        /*0018*/ 	.byte	0x04, 0x17
        /*001a*/ 	.short	(.L_29 - .L_28)
.L_28:
        /*001c*/ 	.word	0x00000000
        /*0020*/ 	.short	0x0002
        /*0022*/ 	.short	0x0010
        /*0024*/ 	.byte	0x00, 0xf5, 0x21, 0x00


	//----- nvinfo : EIATTR_KPARAM_INFO
	.align		4
.L_29:
        /*0028*/ 	.byte	0x04, 0x17
        /*002a*/ 	.short	(.L_31 - .L_30)
.L_30:
        /*002c*/ 	.word	0x00000000
        /*0030*/ 	.short	0x0001
        /*0032*/ 	.short	0x0008
        /*0034*/ 	.byte	0x00, 0xf5, 0x21, 0x00


	//----- nvinfo : EIATTR_KPARAM_INFO
	.align		4
.L_31:
        /*0038*/ 	.byte	0x04, 0x17
        /*003a*/ 	.short	(.L_33 - .L_32)
.L_32:
        /*003c*/ 	.word	0x00000000
        /*0040*/ 	.short	0x0000
        /*0042*/ 	.short	0x0000
        /*0044*/ 	.byte	0x00, 0xf5, 0x21, 0x00


	//----- nvinfo : EIATTR_SPARSE_MMA_MASK
	.align		4
.L_33:
        /*0048*/ 	.byte	0x03, 0x50
        /*004a*/ 	.short	0x0000


	//----- nvinfo : EIATTR_MAXREG_COUNT
	.align		4
        /*004c*/ 	.byte	0x03, 0x1b
        /*004e*/ 	.short	0x00ff


	//----- nvinfo : EIATTR_MERCURY_ISA_VERSION
	.align		4
        /*0050*/ 	.byte	0x03, 0x5f
        /*0052*/ 	.short	0x0101


	//----- nvinfo : EIATTR_VRC_CTA_INIT_COUNT
	.align		4
        /*0054*/ 	.byte	0x02, 0x4a
	.zero		1
	.zero		1


	//----- nvinfo : EIATTR_EXIT_INSTR_OFFSETS
	.align		4
        /*0058*/ 	.byte	0x04, 0x1c
        /*005a*/ 	.short	(.L_35 - .L_34)


	//   ....[0]....
.L_34:
        /*005c*/ 	.word	0x00000080


	//   ....[1]....
        /*0060*/ 	.word	0x00000180


	//----- nvinfo : EIATTR_CBANK_PARAM_SIZE
	.align		4
.L_35:
        /*0064*/ 	.byte	0x03, 0x19
        /*0066*/ 	.short	0x0020


	//----- nvinfo : EIATTR_PARAM_CBANK
	.align		4
        /*0068*/ 	.byte	0x04, 0x0a
        /*006a*/ 	.short	(.L_37 - .L_36)
	.align		4
.L_36:
        /*006c*/ 	.word	index@(.nv.constant0._Z7vec_addPKdS0_Pdm)
        /*0070*/ 	.short	0x0380
        /*0072*/ 	.short	0x0020


	//----- nvinfo : EIATTR_SW_WAR
	.align		4
.L_37:
        /*0074*/ 	.byte	0x04, 0x36
        /*0076*/ 	.short	(.L_39 - .L_38)
.L_38:
        /*0078*/ 	.word	0x00000008
.L_39:


//--------------------- .nv.callgraph             --------------------------
	.section	.nv.callgraph,"",@"SHT_CUDA_CALLGRAPH"
	.align	4
	.sectionentsize	8
	.align		4
        /*0000*/ 	.word	0x00000000
	.align		4
        /*0004*/ 	.word	0xffffffff
	.align		4
        /*0008*/ 	.word	0x00000000
	.align		4
        /*000c*/ 	.word	0xfffffffe
	.align		4
        /*0010*/ 	.word	0x00000000
	.align		4
        /*0014*/ 	.word	0xfffffffd
	.align		4
        /*0018*/ 	.word	0x00000000
	.align		4
        /*001c*/ 	.word	0xfffffffc


//--------------------- .text._Z10initVectorPdm   --------------------------
	.section	.text._Z10initVectorPdm,"ax",@progbits
	.align	128
        .global         _Z10initVectorPdm
        .type           _Z10initVectorPdm,@function
        .size           _Z10initVectorPdm,(.L_x_2 - _Z10initVectorPdm)
        .other          _Z10initVectorPdm,@"STO_CUDA_ENTRY STV_DEFAULT"
_Z10initVectorPdm:
.text._Z10initVectorPdm:
[----:B------:R-:W-:Y:S01]  /*0000*/  LDC R1, c[0x0][0x37c] ;  /* 0x0000df00ff017b82 */ /* 0x000fe20000000800 */
[----:B------:R-:W0:Y:S07]  /*0010*/  S2R R3, SR_TID.X ;  /* 0x0000000000037919 */ /* 0x000e2e0000002100 */
[----:B------:R-:W0:Y:S01]  /*0020*/  S2UR UR4, SR_CTAID.X ;  /* 0x00000000000479c3 */ /* 0x000e220000002500 */
[----:B------:R-:W1:Y:S07]  /*0030*/  LDCU.64 UR6, c[0x0][0x388] ;  /* 0x00007100ff0677ac */ /* 0x000e6e0008000a00 */
[----:B------:R-:W0:Y:S02]  /*0040*/  LDC R0, c[0x0][0x360] ;  /* 0x0000d800ff007b82 */ /* 0x000e240000000800 */
[----:B0-----:R-:W-:-:S05]  /*0050*/  IMAD R0, R0, UR4, R3 ;  /* 0x0000000400007c24 */ /* 0x001fca000f8e0203 */
[----:B-1----:R-:W-:-:S04]  /*0060*/  ISETP.GE.U32.AND P0, PT, R0, UR6, PT ;  /* 0x0000000600007c0c */ /* 0x002fc8000bf06070 */
[----:B------:R-:W-:-:S13]  /*0070*/  ISETP.GE.U32.AND.EX P0, PT, RZ, UR7, PT, P0 ;  /* 0x00000007ff007c0c */ /* 0x000fda000bf06100 */
[----:B------:R-:W-:Y:S05]  /*0080*/  @P0 EXIT ;  /* 0x000000000000094d */ /* 0x000fea0003800000 */
[----:B------:R-:W0:Y:S01]  /*0090*/  LDCU.64 UR6, c[0x0][0x380] ;  /* 0x00007000ff0677ac */ /* 0x000e220008000a00 */
[----:B------:R-:W1:Y:S01]  /*00a0*/  I2F.F64.U32 R2, R0 ;  /* 0x0000000000027312 */ /* 0x000e620000201800 */
[----:B------:R-:W1:Y:S01]  /*00b0*/  LDCU.64 UR4, c[0x0][0x358] ;  /* 0x00006b00ff0477ac */ /* 0x000e620008000a00 */
[----:B0-----:R-:W-:-:S04]  /*00c0*/  LEA R4, P0, R0, UR6, 0x3 ;  /* 0x0000000600047c11 */ /* 0x001fc8000f8018ff */
[----:B------:R-:W-:-:S05]  /*00d0*/  LEA.HI.X R5, R0, UR7, RZ, 0x3, P0 ;  /* 0x0000000700057c11 */ /* 0x000fca00080f1cff */
[----:B-1----:R-:W-:Y:S01]  /*00e0*/  STG.E.64 desc[UR4][R4.64], R2 ;  /* 0x0000000204007986 */ /* 0x002fe2000c101b04 */
[----:B------:R-:W-:Y:S05]  /*00f0*/  EXIT ;  /* 0x000000000000794d */ /* 0x000fea0003800000 */
.L_x_0:
[----:B------:R-:W-:-:S00]  /*0100*/  BRA `(.L_x_0) ;  /* 0xfffffffc00fc7947 */ /* 0x000fc0000383ffff */
[----:B------:R-:W-:-:S00]  /*0110*/  NOP ;  /* 0x0000000000007918 */ /* 0x000fc00000000000 */
        /* <DEDUP_REMOVED lines=14> */
.L_x_2:


//--------------------- .text._Z7vec_addPKdS0_Pdm --------------------------
	.section	.text._Z7vec_addPKdS0_Pdm,"ax",@progbits
	.align	128
        .global         _Z7vec_addPKdS0_Pdm
        .type           _Z7vec_addPKdS0_Pdm,@function
        .size           _Z7vec_addPKdS0_Pdm,(.L_x_3 - _Z7vec_addPKdS0_Pdm)
        .other          _Z7vec_addPKdS0_Pdm,@"STO_CUDA_ENTRY STV_DEFAULT"
_Z7vec_addPKdS0_Pdm:
.text._Z7vec_addPKdS0_Pdm:
        /* <DEDUP_REMOVED lines=9> */
[----:B------:R-:W0:Y:S01]  /*0090*/  LDCU.128 UR8, c[0x0][0x380] ;  /* 0x00007000ff0877ac */ /* 0x000e220008000c00 */
[----:B------:R-:W-:Y:S01]  /*00a0*/  IMAD.SHL.U32 R8, R0, 0x8, RZ ;  /* 0x0000000800087824 */ /* 0x000fe200078e00ff */
[----:B------:R-:W-:Y:S01]  /*00b0*/  SHF.R.U32.HI R0, RZ, 0x1d, R0 ;  /* 0x0000001dff007819 */ /* 0x000fe20000011600 */
[----:B------:R-:W1:Y:S01]  /*00c0*/  LDCU.64 UR4, c[0x0][0x358] ;  /* 0x00006b00ff0477ac */ /* 0x000e620008000a00 */
[----:B------:R-:W2:Y:S02]  /*00d0*/  LDCU.64 UR6, c[0x0][0x390] ;  /* 0x00007200ff0677ac */ /* 0x000ea40008000a00 */
[C---:B0-----:R-:W-:Y:S02]  /*00e0*/  IADD3 R4, P1, PT, R8.reuse, UR10, RZ ;  /* 0x0000000a08047c10 */ /* 0x041fe4000ff3e0ff */
[----:B------:R-:W-:Y:S02]  /*00f0*/  IADD3 R6, P0, PT, R8, UR8, RZ ;  /* 0x0000000808067c10 */ /* 0x000fe4000ff1e0ff */
[----:B------:R-:W-:-:S02]  /*0100*/  IADD3.X R5, PT, PT, R0, UR11, RZ, P1, !PT ;  /* 0x0000000b00057c10 */ /* 0x000fc40008ffe4ff */
[----:B------:R-:W-:-:S04]  /*0110*/  IADD3.X R7, PT, PT, R0, UR9, RZ, P0, !PT ;  /* 0x0000000900077c10 */ /* 0x000fc800087fe4ff */
[----:B-1----:R-:W3:Y:S04]  /*0120*/  LDG.E.64 R4, desc[UR4][R4.64] ;  /* 0x0000000404047981 */ /* 0x002ee8000c1e1b00 */
[----:B------:R-:W3:Y:S01]  /*0130*/  LDG.E.64 R2, desc[UR4][R6.64] ;  /* 0x0000000406027981 */ /* 0x000ee2000c1e1b00 */
[----:B--2---:R-:W-:-:S04]  /*0140*/  IADD3 R8, P0, PT, R8, UR6, RZ ;  /* 0x0000000608087c10 */ /* 0x004fc8000ff1e0ff */
[----:B------:R-:W-:Y:S01]  /*0150*/  IADD3.X R9, PT, PT, R0, UR7, RZ, P0, !PT ;  /* 0x0000000700097c10 */ /* 0x000fe200087fe4ff */
[----:B---3--:R-:W-:-:S07]  /*0160*/  DADD R2, R2, R4 ;  /* 0x0000000002027229 */ /* 0x008fce0000000004 */
[----:B------:R-:W-:Y:S01]  /*0170*/  STG.E.64 desc[UR4][R8.64], R2 ;  /* 0x0000000208007986 */ /* 0x000fe2000c101b04 */
[----:B------:R-:W-:Y:S05]  /*0180*/  EXIT ;  /* 0x000000000000794d */ /* 0x000fea0003800000 */
.L_x_1:
        /* <DEDUP_REMOVED lines=15> */
.L_x_3:


//--------------------- .nv.shared.reserved.0     --------------------------
	.section	.nv.shared.reserved.0,"aw",@nobits
	.weak		__nv_reservedSMEM_offset_0_alias
	.size		__nv_reservedSMEM_offset_0_alias, 0, 64
	.other		__nv_reservedSMEM_offset_0_alias,@"STO_CUDA_RESERVED_SHARED STV_DEFAULT"
__nv_reservedSMEM_offset_0_alias:
	.zero		0
	.zero		64


//--------------------- .nv.constant0._Z10initVectorPdm --------------------------
	.section	.nv.constant0._Z10initVectorPdm,"a",@progbits
	.sectionflags	@""
	.align	4
.nv.constant0._Z10initVectorPdm:
	.zero		912


//--------------------- .nv.constant0._Z7vec_addPKdS0_Pdm --------------------------
	.section	.nv.constant0._Z7vec_addPKdS0_Pdm,"a",@progbits
	.sectionflags	@""
	.align	4
.nv.constant0._Z7vec_addPKdS0_Pdm:
	.zero		928


//--------------------- SYMBOLS --------------------------

	.type		.nv.reservedSmem.offset0,@object
	.size		.nv.reservedSmem.offset0,0x4
